//
// Generated by NVIDIA NVVM Compiler
//
// Compiler Build ID: CL-36424714
// Cuda compilation tools, release 13.0, V13.0.88
// Based on NVVM 20.0.0
//

.version 9.0
.target sm_100
.address_size 64

	// .globl	_ZN3cub18CUB_300001_SM_10006detail11EmptyKernelIvEEvv
.global .align 1 .b8 _ZN30_INTERNAL_3916327e_4_k_cu_main4cuda3std3__45__cpo5beginE[1];
.global .align 1 .b8 _ZN30_INTERNAL_3916327e_4_k_cu_main4cuda3std3__45__cpo3endE[1];
.global .align 1 .b8 _ZN30_INTERNAL_3916327e_4_k_cu_main4cuda3std3__45__cpo6cbeginE[1];
.global .align 1 .b8 _ZN30_INTERNAL_3916327e_4_k_cu_main4cuda3std3__45__cpo4cendE[1];
.global .align 1 .b8 _ZN30_INTERNAL_3916327e_4_k_cu_main4cuda3std3__45__cpo6rbeginE[1];
.global .align 1 .b8 _ZN30_INTERNAL_3916327e_4_k_cu_main4cuda3std3__45__cpo4rendE[1];
.global .align 1 .b8 _ZN30_INTERNAL_3916327e_4_k_cu_main4cuda3std3__45__cpo7crbeginE[1];
.global .align 1 .b8 _ZN30_INTERNAL_3916327e_4_k_cu_main4cuda3std3__45__cpo5crendE[1];
.global .align 1 .b8 _ZN30_INTERNAL_3916327e_4_k_cu_main4cuda3std3__432_GLOBAL__N__3916327e_4_k_cu_main6ignoreE[1];
.global .align 1 .b8 _ZN30_INTERNAL_3916327e_4_k_cu_main4cuda3std3__419piecewise_constructE[1];
.global .align 1 .b8 _ZN30_INTERNAL_3916327e_4_k_cu_main4cuda3std3__48in_placeE[1];
.global .align 1 .b8 _ZN30_INTERNAL_3916327e_4_k_cu_main4cuda3std3__420unreachable_sentinelE[1];
.global .align 1 .b8 _ZN30_INTERNAL_3916327e_4_k_cu_main4cuda3std3__47nulloptE[1];
.global .align 1 .b8 _ZN30_INTERNAL_3916327e_4_k_cu_main4cuda3std3__48unexpectE[1];
.global .align 1 .b8 _ZN30_INTERNAL_3916327e_4_k_cu_main4cuda3std6ranges3__45__cpo4swapE[1];
.global .align 1 .b8 _ZN30_INTERNAL_3916327e_4_k_cu_main4cuda3std6ranges3__45__cpo9iter_moveE[1];
.global .align 1 .b8 _ZN30_INTERNAL_3916327e_4_k_cu_main4cuda3std6ranges3__45__cpo5beginE[1];
.global .align 1 .b8 _ZN30_INTERNAL_3916327e_4_k_cu_main4cuda3std6ranges3__45__cpo3endE[1];
.global .align 1 .b8 _ZN30_INTERNAL_3916327e_4_k_cu_main4cuda3std6ranges3__45__cpo6cbeginE[1];
.global .align 1 .b8 _ZN30_INTERNAL_3916327e_4_k_cu_main4cuda3std6ranges3__45__cpo4cendE[1];
.global .align 1 .b8 _ZN30_INTERNAL_3916327e_4_k_cu_main4cuda3std6ranges3__45__cpo7advanceE[1];
.global .align 1 .b8 _ZN30_INTERNAL_3916327e_4_k_cu_main4cuda3std6ranges3__45__cpo9iter_swapE[1];
.global .align 1 .b8 _ZN30_INTERNAL_3916327e_4_k_cu_main4cuda3std6ranges3__45__cpo4nextE[1];
.global .align 1 .b8 _ZN30_INTERNAL_3916327e_4_k_cu_main4cuda3std6ranges3__45__cpo4prevE[1];
.global .align 1 .b8 _ZN30_INTERNAL_3916327e_4_k_cu_main4cuda3std6ranges3__45__cpo4dataE[1];
.global .align 1 .b8 _ZN30_INTERNAL_3916327e_4_k_cu_main4cuda3std6ranges3__45__cpo5cdataE[1];
.global .align 1 .b8 _ZN30_INTERNAL_3916327e_4_k_cu_main4cuda3std6ranges3__45__cpo4sizeE[1];
.global .align 1 .b8 _ZN30_INTERNAL_3916327e_4_k_cu_main4cuda3std6ranges3__45__cpo5ssizeE[1];
.global .align 1 .b8 _ZN30_INTERNAL_3916327e_4_k_cu_main4cuda3std6ranges3__45__cpo8distanceE[1];
.global .align 1 .b8 _ZN30_INTERNAL_3916327e_4_k_cu_main6thrust24THRUST_300001_SM_1000_NS8cuda_cub3parE[1];
.global .align 1 .b8 _ZN30_INTERNAL_3916327e_4_k_cu_main6thrust24THRUST_300001_SM_1000_NS8cuda_cub10par_nosyncE[1];
.global .align 1 .b8 _ZN30_INTERNAL_3916327e_4_k_cu_main6thrust24THRUST_300001_SM_1000_NS6system6detail10sequential3seqE[1];
.global .align 1 .b8 _ZN30_INTERNAL_3916327e_4_k_cu_main6thrust24THRUST_300001_SM_1000_NS12placeholders2_1E[1];
.global .align 1 .b8 _ZN30_INTERNAL_3916327e_4_k_cu_main6thrust24THRUST_300001_SM_1000_NS12placeholders2_2E[1];
.global .align 1 .b8 _ZN30_INTERNAL_3916327e_4_k_cu_main6thrust24THRUST_300001_SM_1000_NS12placeholders2_3E[1];
.global .align 1 .b8 _ZN30_INTERNAL_3916327e_4_k_cu_main6thrust24THRUST_300001_SM_1000_NS12placeholders2_4E[1];
.global .align 1 .b8 _ZN30_INTERNAL_3916327e_4_k_cu_main6thrust24THRUST_300001_SM_1000_NS12placeholders2_5E[1];
.global .align 1 .b8 _ZN30_INTERNAL_3916327e_4_k_cu_main6thrust24THRUST_300001_SM_1000_NS12placeholders2_6E[1];
.global .align 1 .b8 _ZN30_INTERNAL_3916327e_4_k_cu_main6thrust24THRUST_300001_SM_1000_NS12placeholders2_7E[1];
.global .align 1 .b8 _ZN30_INTERNAL_3916327e_4_k_cu_main6thrust24THRUST_300001_SM_1000_NS12placeholders2_8E[1];
.global .align 1 .b8 _ZN30_INTERNAL_3916327e_4_k_cu_main6thrust24THRUST_300001_SM_1000_NS12placeholders2_9E[1];
.global .align 1 .b8 _ZN30_INTERNAL_3916327e_4_k_cu_main6thrust24THRUST_300001_SM_1000_NS12placeholders3_10E[1];
.global .align 1 .b8 _ZN30_INTERNAL_3916327e_4_k_cu_main6thrust24THRUST_300001_SM_1000_NS3seqE[1];

.visible .entry _ZN3cub18CUB_300001_SM_10006detail11EmptyKernelIvEEvv()
{


	ret;

}


// ===== COMPILED SASS (sm_100) =====

	.target	sm_100

	.elftype	@"ET_EXEC"


//--------------------- .note.nv.tkinfo           --------------------------
	.section	.note.nv.tkinfo,"",@"SHT_NOTE"
	.sectionflags	@"SHF_NOTE_NV_TKINFO"
	.tkinfo
        /*0018*/ 	.word	0x00000002
        /*0030*/ 	.string	""
        /*0030*/ 	.string	"ptxas"
        /*0030*/ 	.string	"Cuda compilation tools, release 13.0, V13.0.88"
        /*0030*/ 	.string	"Build cuda_13.0.r13.0/compiler.36424714_0"
        /*0030*/ 	.string	"-arch sm_100 -m 64 "



//--------------------- .note.nv.cuinfo           --------------------------
	.section	.note.nv.cuinfo,"",@"SHT_NOTE"
	.sectionflags	@"SHF_NOTE_NV_CUINFO"
        /*0018*/ 	.short	0x0002
        /*001a*/ 	.short	0x0064
        /*001c*/ 	.short	0x0082
	.zero		2


//--------------------- .nv.info                  --------------------------
	.section	.nv.info,"",@"SHT_CUDA_INFO"
	.align	4


	//----- nvinfo : EIATTR_REGCOUNT
	.align		4
        /*0000*/ 	.byte	0x04, 0x2f
        /*0002*/ 	.short	(.L_44 - .L_43)
	.align		4
.L_43:
        /*0004*/ 	.word	index@(_ZN3cub18CUB_300001_SM_10006detail11EmptyKernelIvEEvv)
        /*0008*/ 	.word	0x00000004


	//----- nvinfo : EIATTR_FRAME_SIZE
	.align		4
.L_44:
        /*000c*/ 	.byte	0x04, 0x11
        /*000e*/ 	.short	(.L_46 - .L_45)
	.align		4
.L_45:
        /*0010*/ 	.word	index@(_ZN3cub18CUB_300001_SM_10006detail11EmptyKernelIvEEvv)
        /*0014*/ 	.word	0x00000000


	//----- nvinfo : EIATTR_MIN_STACK_SIZE
	.align		4
.L_46:
        /*0018*/ 	.byte	0x04, 0x12
        /*001a*/ 	.short	(.L_48 - .L_47)
	.align		4
.L_47:
        /*001c*/ 	.word	index@(_ZN3cub18CUB_300001_SM_10006detail11EmptyKernelIvEEvv)
        /*0020*/ 	.word	0x00000000
.L_48:


//--------------------- .nv.compat                --------------------------
	.section	.nv.compat,"",@"SHT_CUDA_COMPAT_INFO"
	.align	4
        /*0000*/ 	.byte	0x02, 0x09, 0x00, 0x00, 0x02, 0x02, 0x01, 0x00, 0x02, 0x05, 0x05, 0x00, 0x03, 0x07, 0x01, 0x01
        /*0010*/ 	.byte	0x02, 0x03, 0x00, 0x00, 0x02, 0x06, 0x01, 0x00, 0x04, 0x0b, 0x08, 0x00, 0x09, 0x00, 0x00, 0x00
        /*0020*/ 	.byte	0x00, 0x00, 0x00, 0x00


//--------------------- .nv.info._ZN3cub18CUB_300001_SM_10006detail11EmptyKernelIvEEvv --------------------------
	.section	.nv.info._ZN3cub18CUB_300001_SM_10006detail11EmptyKernelIvEEvv,"",@"SHT_CUDA_INFO"
	.sectionflags	@""
	.align	4


	//----- nvinfo : EIATTR_CUDA_API_VERSION
	.align		4
        /*0000*/ 	.byte	0x04, 0x37
        /*0002*/ 	.short	(.L_50 - .L_49)
.L_49:
        /*0004*/ 	.word	0x00000082


	//----- nvinfo : EIATTR_SPARSE_MMA_MASK
	.align		4
.L_50:
        /*0008*/ 	.byte	0x03, 0x50
        /*000a*/ 	.short	0x0000


	//----- nvinfo : EIATTR_MAXREG_COUNT
	.align		4
        /*000c*/ 	.byte	0x03, 0x1b
        /*000e*/ 	.short	0x00ff


	//----- nvinfo : EIATTR_MERCURY_ISA_VERSION
	.align		4
        /*0010*/ 	.byte	0x03, 0x5f
        /*0012*/ 	.short	0x0101


	//----- nvinfo : EIATTR_VRC_CTA_INIT_COUNT
	.align		4
        /*0014*/ 	.byte	0x02, 0x4a
	.zero		1
	.zero		1


	//----- nvinfo : EIATTR_EXIT_INSTR_OFFSETS
	.align		4
        /*0018*/ 	.byte	0x04, 0x1c
        /*001a*/ 	.short	(.L_52 - .L_51)


	//   ....[0]....
.L_51:
        /*001c*/ 	.word	0x00000010


	//----- nvinfo : EIATTR_SW_WAR
	.align		4
.L_52:
        /*0020*/ 	.byte	0x04, 0x36
        /*0022*/ 	.short	(.L_54 - .L_53)
.L_53:
        /*0024*/ 	.word	0x00000008
.L_54:


//--------------------- .nv.callgraph             --------------------------
	.section	.nv.callgraph,"",@"SHT_CUDA_CALLGRAPH"
	.align	4
	.sectionentsize	8
	.align		4
        /*0000*/ 	.word	0x00000000
	.align		4
        /*0004*/ 	.word	0xffffffff
	.align		4
        /*0008*/ 	.word	0x00000000
	.align		4
        /*000c*/ 	.word	0xfffffffe
	.align		4
        /*0010*/ 	.word	0x00000000
	.align		4
        /*0014*/ 	.word	0xfffffffd
	.align		4
        /*0018*/ 	.word	0x00000000
	.align		4
        /*001c*/ 	.word	0xfffffffc


//--------------------- .nv.constant4             --------------------------
	.section	.nv.constant4,"a",@progbits
	.align	8
	.align		8
.nv.constant4:
        /*0000*/ 	.dword	_ZN30_INTERNAL_3916327e_4_k_cu_main4cuda3std3__45__cpo5beginE
	.align		8
        /*0008*/ 	.dword	_ZN30_INTERNAL_3916327e_4_k_cu_main4cuda3std3__45__cpo3endE
	.align		8
        /*0010*/ 	.dword	_ZN30_INTERNAL_3916327e_4_k_cu_main4cuda3std3__45__cpo6cbeginE
	.align		8
        /*0018*/ 	.dword	_ZN30_INTERNAL_3916327e_4_k_cu_main4cuda3std3__45__cpo4cendE
	.align		8
        /*0020*/ 	.dword	_ZN30_INTERNAL_3916327e_4_k_cu_main4cuda3std3__45__cpo6rbeginE
	.align		8
        /*0028*/ 	.dword	_ZN30_INTERNAL_3916327e_4_k_cu_main4cuda3std3__45__cpo4rendE
	.align		8
        /*0030*/ 	.dword	_ZN30_INTERNAL_3916327e_4_k_cu_main4cuda3std3__45__cpo7crbeginE
	.align		8
        /*0038*/ 	.dword	_ZN30_INTERNAL_3916327e_4_k_cu_main4cuda3std3__45__cpo5crendE
	.align		8
        /*0040*/ 	.dword	_ZN30_INTERNAL_3916327e_4_k_cu_main4cuda3std3__432_GLOBAL__N__3916327e_4_k_cu_main6ignoreE
	.align		8
        /*0048*/ 	.dword	_ZN30_INTERNAL_3916327e_4_k_cu_main4cuda3std3__419piecewise_constructE
	.align		8
        /*0050*/ 	.dword	_ZN30_INTERNAL_3916327e_4_k_cu_main4cuda3std3__48in_placeE
	.align		8
        /*0058*/ 	.dword	_ZN30_INTERNAL_3916327e_4_k_cu_main4cuda3std3__420unreachable_sentinelE
	.align		8
        /*0060*/ 	.dword	_ZN30_INTERNAL_3916327e_4_k_cu_main4cuda3std3__47nulloptE
	.align		8
        /*0068*/ 	.dword	_ZN30_INTERNAL_3916327e_4_k_cu_main4cuda3std3__48unexpectE
	.align		8
        /*0070*/ 	.dword	_ZN30_INTERNAL_3916327e_4_k_cu_main4cuda3std6ranges3__45__cpo4swapE
	.align		8
        /*0078*/ 	.dword	_ZN30_INTERNAL_3916327e_4_k_cu_main4cuda3std6ranges3__45__cpo9iter_moveE
	.align		8
        /*0080*/ 	.dword	_ZN30_INTERNAL_3916327e_4_k_cu_main4cuda3std6ranges3__45__cpo5beginE
	.align		8
        /*0088*/ 	.dword	_ZN30_INTERNAL_3916327e_4_k_cu_main4cuda3std6ranges3__45__cpo3endE
	.align		8
        /*0090*/ 	.dword	_ZN30_INTERNAL_3916327e_4_k_cu_main4cuda3std6ranges3__45__cpo6cbeginE
	.align		8
        /*0098*/ 	.dword	_ZN30_INTERNAL_3916327e_4_k_cu_main4cuda3std6ranges3__45__cpo4cendE
	.align		8
        /*00a0*/ 	.dword	_ZN30_INTERNAL_3916327e_4_k_cu_main4cuda3std6ranges3__45__cpo7advanceE
	.align		8
        /*00a8*/ 	.dword	_ZN30_INTERNAL_3916327e_4_k_cu_main4cuda3std6ranges3__45__cpo9iter_swapE
	.align		8
        /*00b0*/ 	.dword	_ZN30_INTERNAL_3916327e_4_k_cu_main4cuda3std6ranges3__45__cpo4nextE
	.align		8
        /*00b8*/ 	.dword	_ZN30_INTERNAL_3916327e_4_k_cu_main4cuda3std6ranges3__45__cpo4prevE
	.align		8
        /*00c0*/ 	.dword	_ZN30_INTERNAL_3916327e_4_k_cu_main4cuda3std6ranges3__45__cpo4dataE
	.align		8
        /*00c8*/ 	.dword	_ZN30_INTERNAL_3916327e_4_k_cu_main4cuda3std6ranges3__45__cpo5cdataE
	.align		8
        /*00d0*/ 	.dword	_ZN30_INTERNAL_3916327e_4_k_cu_main4cuda3std6ranges3__45__cpo4sizeE
	.align		8
        /*00d8*/ 	.dword	_ZN30_INTERNAL_3916327e_4_k_cu_main4cuda3std6ranges3__45__cpo5ssizeE
	.align		8
        /*00e0*/ 	.dword	_ZN30_INTERNAL_3916327e_4_k_cu_main4cuda3std6ranges3__45__cpo8distanceE
	.align		8
        /*00e8*/ 	.dword	_ZN30_INTERNAL_3916327e_4_k_cu_main6thrust24THRUST_300001_SM_1000_NS8cuda_cub3parE
	.align		8
        /*00f0*/ 	.dword	_ZN30_INTERNAL_3916327e_4_k_cu_main6thrust24THRUST_300001_SM_1000_NS8cuda_cub10par_nosyncE
	.align		8
        /*00f8*/ 	.dword	_ZN30_INTERNAL_3916327e_4_k_cu_main6thrust24THRUST_300001_SM_1000_NS6system6detail10sequential3seqE
	.align		8
        /*0100*/ 	.dword	_ZN30_INTERNAL_3916327e_4_k_cu_main6thrust24THRUST_300001_SM_1000_NS12placeholders2_1E
	.align		8
        /*0108*/ 	.dword	_ZN30_INTERNAL_3916327e_4_k_cu_main6thrust24THRUST_300001_SM_1000_NS12placeholders2_2E
	.align		8
        /*0110*/ 	.dword	_ZN30_INTERNAL_3916327e_4_k_cu_main6thrust24THRUST_300001_SM_1000_NS12placeholders2_3E
	.align		8
        /*0118*/ 	.dword	_ZN30_INTERNAL_3916327e_4_k_cu_main6thrust24THRUST_300001_SM_1000_NS12placeholders2_4E
	.align		8
        /*0120*/ 	.dword	_ZN30_INTERNAL_3916327e_4_k_cu_main6thrust24THRUST_300001_SM_1000_NS12placeholders2_5E
	.align		8
        /*0128*/ 	.dword	_ZN30_INTERNAL_3916327e_4_k_cu_main6thrust24THRUST_300001_SM_1000_NS12placeholders2_6E
	.align		8
        /*0130*/ 	.dword	_ZN30_INTERNAL_3916327e_4_k_cu_main6thrust24THRUST_300001_SM_1000_NS12placeholders2_7E
	.align		8
        /*0138*/ 	.dword	_ZN30_INTERNAL_3916327e_4_k_cu_main6thrust24THRUST_300001_SM_1000_NS12placeholders2_8E
	.align		8
        /*0140*/ 	.dword	_ZN30_INTERNAL_3916327e_4_k_cu_main6thrust24THRUST_300001_SM_1000_NS12placeholders2_9E
	.align		8
        /*0148*/ 	.dword	_ZN30_INTERNAL_3916327e_4_k_cu_main6thrust24THRUST_300001_SM_1000_NS12placeholders3_10E
	.align		8
        /*0150*/ 	.dword	_ZN30_INTERNAL_3916327e_4_k_cu_main6thrust24THRUST_300001_SM_1000_NS3seqE


//--------------------- .text._ZN3cub18CUB_300001_SM_10006detail11EmptyKernelIvEEvv --------------------------
	.section	.text._ZN3cub18CUB_300001_SM_10006detail11EmptyKernelIvEEvv,"ax",@progbits
	.align	128
        .global         _ZN3cub18CUB_300001_SM_10006detail11EmptyKernelIvEEvv
        .type           _ZN3cub18CUB_300001_SM_10006detail11EmptyKernelIvEEvv,@function
        .size           _ZN3cub18CUB_300001_SM_10006detail11EmptyKernelIvEEvv,(.L_x_1 - _ZN3cub18CUB_300001_SM_10006detail11EmptyKernelIvEEvv)
        .other          _ZN3cub18CUB_300001_SM_10006detail11EmptyKernelIvEEvv,@"STO_CUDA_ENTRY STV_DEFAULT"
_ZN3cub18CUB_300001_SM_10006detail11EmptyKernelIvEEvv:
.text._ZN3cub18CUB_300001_SM_10006detail11EmptyKernelIvEEvv:
[----:B------:R-:W-:Y:S01]  /*0000*/  LDC R1, c[0x0][0x37c] ;  /* 0x0000df00ff017b82 */ /* 0x000fe20000000800 */
[----:B------:R-:W-:Y:S05]  /*0010*/  EXIT ;  /* 0x000000000000794d */ /* 0x000fea0003800000 */
.L_x_0:
[----:B------:R-:W-:-:S00]  /*0020*/  BRA `(.L_x_0) ;  /* 0xfffffffc00fc7947 */ /* 0x000fc0000383ffff */
[----:B------:R-:W-:-:S00]  /*0030*/  NOP ;  /* 0x0000000000007918 */ /* 0x000fc00000000000 */
        /* <DEDUP_REMOVED lines=12> */
.L_x_1:


//--------------------- .nv.shared.reserved.0     --------------------------
	.section	.nv.shared.reserved.0,"aw",@nobits
	.weak		__nv_reservedSMEM_offset_0_alias
	.size		__nv_reservedSMEM_offset_0_alias, 0, 64
	.other		__nv_reservedSMEM_offset_0_alias,@"STO_CUDA_RESERVED_SHARED STV_DEFAULT"
__nv_reservedSMEM_offset_0_alias:
	.zero		0
	.zero		64


//--------------------- .nv.global                --------------------------
	.section	.nv.global,"aw",@nobits
.nv.global:
	.type		_ZN30_INTERNAL_3916327e_4_k_cu_main6thrust24THRUST_300001_SM_1000_NS3seqE,@object
	.size		_ZN30_INTERNAL_3916327e_4_k_cu_main6thrust24THRUST_300001_SM_1000_NS3seqE,(_ZN30_INTERNAL_3916327e_4_k_cu_main4cuda3std3__48in_placeE - _ZN30_INTERNAL_3916327e_4_k_cu_main6thrust24THRUST_300001_SM_1000_NS3seqE)
_ZN30_INTERNAL_3916327e_4_k_cu_main6thrust24THRUST_300001_SM_1000_NS3seqE:
	.zero		1
	.type		_ZN30_INTERNAL_3916327e_4_k_cu_main4cuda3std3__48in_placeE,@object
	.size		_ZN30_INTERNAL_3916327e_4_k_cu_main4cuda3std3__48in_placeE,(_ZN30_INTERNAL_3916327e_4_k_cu_main4cuda3std6ranges3__45__cpo4sizeE - _ZN30_INTERNAL_3916327e_4_k_cu_main4cuda3std3__48in_placeE)
_ZN30_INTERNAL_3916327e_4_k_cu_main4cuda3std3__48in_placeE:
	.zero		1
	.type		_ZN30_INTERNAL_3916327e_4_k_cu_main4cuda3std6ranges3__45__cpo4sizeE,@object
	.size		_ZN30_INTERNAL_3916327e_4_k_cu_main4cuda3std6ranges3__45__cpo4sizeE,(_ZN30_INTERNAL_3916327e_4_k_cu_main6thrust24THRUST_300001_SM_1000_NS12placeholders2_3E - _ZN30_INTERNAL_3916327e_4_k_cu_main4cuda3std6ranges3__45__cpo4sizeE)
_ZN30_INTERNAL_3916327e_4_k_cu_main4cuda3std6ranges3__45__cpo4sizeE:
	.zero		1
	.type		_ZN30_INTERNAL_3916327e_4_k_cu_main6thrust24THRUST_300001_SM_1000_NS12placeholders2_3E,@object
	.size		_ZN30_INTERNAL_3916327e_4_k_cu_main6thrust24THRUST_300001_SM_1000_NS12placeholders2_3E,(_ZN30_INTERNAL_3916327e_4_k_cu_main4cuda3std3__45__cpo6cbeginE - _ZN30_INTERNAL_3916327e_4_k_cu_main6thrust24THRUST_300001_SM_1000_NS12placeholders2_3E)
_ZN30_INTERNAL_3916327e_4_k_cu_main6thrust24THRUST_300001_SM_1000_NS12placeholders2_3E:
	.zero		1
	.type		_ZN30_INTERNAL_3916327e_4_k_cu_main4cuda3std3__45__cpo6cbeginE,@object
	.size		_ZN30_INTERNAL_3916327e_4_k_cu_main4cuda3std3__45__cpo6cbeginE,(_ZN30_INTERNAL_3916327e_4_k_cu_main4cuda3std6ranges3__45__cpo6cbeginE - _ZN30_INTERNAL_3916327e_4_k_cu_main4cuda3std3__45__cpo6cbeginE)
_ZN30_INTERNAL_3916327e_4_k_cu_main4cuda3std3__45__cpo6cbeginE:
	.zero		1
	.type		_ZN30_INTERNAL_3916327e_4_k_cu_main4cuda3std6ranges3__45__cpo6cbeginE,@object
	.size		_ZN30_INTERNAL_3916327e_4_k_cu_main4cuda3std6ranges3__45__cpo6cbeginE,(_ZN30_INTERNAL_3916327e_4_k_cu_main6thrust24THRUST_300001_SM_1000_NS12placeholders2_7E - _ZN30_INTERNAL_3916327e_4_k_cu_main4cuda3std6ranges3__45__cpo6cbeginE)
_ZN30_INTERNAL_3916327e_4_k_cu_main4cuda3std6ranges3__45__cpo6cbeginE:
	.zero		1
	.type		_ZN30_INTERNAL_3916327e_4_k_cu_main6thrust24THRUST_300001_SM_1000_NS12placeholders2_7E,@object
	.size		_ZN30_INTERNAL_3916327e_4_k_cu_main6thrust24THRUST_300001_SM_1000_NS12placeholders2_7E,(_ZN30_INTERNAL_3916327e_4_k_cu_main4cuda3std3__45__cpo7crbeginE - _ZN30_INTERNAL_3916327e_4_k_cu_main6thrust24THRUST_300001_SM_1000_NS12placeholders2_7E)
_ZN30_INTERNAL_3916327e_4_k_cu_main6thrust24THRUST_300001_SM_1000_NS12placeholders2_7E:
	.zero		1
	.type		_ZN30_INTERNAL_3916327e_4_k_cu_main4cuda3std3__45__cpo7crbeginE,@object
	.size		_ZN30_INTERNAL_3916327e_4_k_cu_main4cuda3std3__45__cpo7crbeginE,(_ZN30_INTERNAL_3916327e_4_k_cu_main4cuda3std6ranges3__45__cpo4nextE - _ZN30_INTERNAL_3916327e_4_k_cu_main4cuda3std3__45__cpo7crbeginE)
_ZN30_INTERNAL_3916327e_4_k_cu_main4cuda3std3__45__cpo7crbeginE:
	.zero		1
	.type		_ZN30_INTERNAL_3916327e_4_k_cu_main4cuda3std6ranges3__45__cpo4nextE,@object
	.size		_ZN30_INTERNAL_3916327e_4_k_cu_main4cuda3std6ranges3__45__cpo4nextE,(_ZN30_INTERNAL_3916327e_4_k_cu_main4cuda3std6ranges3__45__cpo4swapE - _ZN30_INTERNAL_3916327e_4_k_cu_main4cuda3std6ranges3__45__cpo4nextE)
_ZN30_INTERNAL_3916327e_4_k_cu_main4cuda3std6ranges3__45__cpo4nextE:
	.zero		1
	.type		_ZN30_INTERNAL_3916327e_4_k_cu_main4cuda3std6ranges3__45__cpo4swapE,@object
	.size		_ZN30_INTERNAL_3916327e_4_k_cu_main4cuda3std6ranges3__45__cpo4swapE,(_ZN30_INTERNAL_3916327e_4_k_cu_main6thrust24THRUST_300001_SM_1000_NS8cuda_cub10par_nosyncE - _ZN30_INTERNAL_3916327e_4_k_cu_main4cuda3std6ranges3__45__cpo4swapE)
_ZN30_INTERNAL_3916327e_4_k_cu_main4cuda3std6ranges3__45__cpo4swapE:
	.zero		1
	.type		_ZN30_INTERNAL_3916327e_4_k_cu_main6thrust24THRUST_300001_SM_1000_NS8cuda_cub10par_nosyncE,@object
	.size		_ZN30_INTERNAL_3916327e_4_k_cu_main6thrust24THRUST_300001_SM_1000_NS8cuda_cub10par_nosyncE,(_ZN30_INTERNAL_3916327e_4_k_cu_main6thrust24THRUST_300001_SM_1000_NS12placeholders2_9E - _ZN30_INTERNAL_3916327e_4_k_cu_main6thrust24THRUST_300001_SM_1000_NS8cuda_cub10par_nosyncE)
_ZN30_INTERNAL_3916327e_4_k_cu_main6thrust24THRUST_300001_SM_1000_NS8cuda_cub10par_nosyncE:
	.zero		1
	.type		_ZN30_INTERNAL_3916327e_4_k_cu_main6thrust24THRUST_300001_SM_1000_NS12placeholders2_9E,@object
	.size		_ZN30_INTERNAL_3916327e_4_k_cu_main6thrust24THRUST_300001_SM_1000_NS12placeholders2_9E,(_ZN30_INTERNAL_3916327e_4_k_cu_main4cuda3std3__432_GLOBAL__N__3916327e_4_k_cu_main6ignoreE - _ZN30_INTERNAL_3916327e_4_k_cu_main6thrust24THRUST_300001_SM_1000_NS12placeholders2_9E)
_ZN30_INTERNAL_3916327e_4_k_cu_main6thrust24THRUST_300001_SM_1000_NS12placeholders2_9E:
	.zero		1
	.type		_ZN30_INTERNAL_3916327e_4_k_cu_main4cuda3std3__432_GLOBAL__N__3916327e_4_k_cu_main6ignoreE,@object
	.size		_ZN30_INTERNAL_3916327e_4_k_cu_main4cuda3std3__432_GLOBAL__N__3916327e_4_k_cu_main6ignoreE,(_ZN30_INTERNAL_3916327e_4_k_cu_main4cuda3std6ranges3__45__cpo4dataE - _ZN30_INTERNAL_3916327e_4_k_cu_main4cuda3std3__432_GLOBAL__N__3916327e_4_k_cu_main6ignoreE)
_ZN30_INTERNAL_3916327e_4_k_cu_main4cuda3std3__432_GLOBAL__N__3916327e_4_k_cu_main6ignoreE:
	.zero		1
	.type		_ZN30_INTERNAL_3916327e_4_k_cu_main4cuda3std6ranges3__45__cpo4dataE,@object
	.size		_ZN30_INTERNAL_3916327e_4_k_cu_main4cuda3std6ranges3__45__cpo4dataE,(_ZN30_INTERNAL_3916327e_4_k_cu_main6thrust24THRUST_300001_SM_1000_NS12placeholders2_1E - _ZN30_INTERNAL_3916327e_4_k_cu_main4cuda3std6ranges3__45__cpo4dataE)
_ZN30_INTERNAL_3916327e_4_k_cu_main4cuda3std6ranges3__45__cpo4dataE:
	.zero		1
	.type		_ZN30_INTERNAL_3916327e_4_k_cu_main6thrust24THRUST_300001_SM_1000_NS12placeholders2_1E,@object
	.size		_ZN30_INTERNAL_3916327e_4_k_cu_main6thrust24THRUST_300001_SM_1000_NS12placeholders2_1E,(_ZN30_INTERNAL_3916327e_4_k_cu_main4cuda3std3__45__cpo5beginE - _ZN30_INTERNAL_3916327e_4_k_cu_main6thrust24THRUST_300001_SM_1000_NS12placeholders2_1E)
_ZN30_INTERNAL_3916327e_4_k_cu_main6thrust24THRUST_300001_SM_1000_NS12placeholders2_1E:
	.zero		1
	.type		_ZN30_INTERNAL_3916327e_4_k_cu_main4cuda3std3__45__cpo5beginE,@object
	.size		_ZN30_INTERNAL_3916327e_4_k_cu_main4cuda3std3__45__cpo5beginE,(_ZN30_INTERNAL_3916327e_4_k_cu_main4cuda3std6ranges3__45__cpo5beginE - _ZN30_INTERNAL_3916327e_4_k_cu_main4cuda3std3__45__cpo5beginE)
_ZN30_INTERNAL_3916327e_4_k_cu_main4cuda3std3__45__cpo5beginE:
	.zero		1
	.type		_ZN30_INTERNAL_3916327e_4_k_cu_main4cuda3std6ranges3__45__cpo5beginE,@object
	.size		_ZN30_INTERNAL_3916327e_4_k_cu_main4cuda3std6ranges3__45__cpo5beginE,(_ZN30_INTERNAL_3916327e_4_k_cu_main6thrust24THRUST_300001_SM_1000_NS12placeholders2_5E - _ZN30_INTERNAL_3916327e_4_k_cu_main4cuda3std6ranges3__45__cpo5beginE)
_ZN30_INTERNAL_3916327e_4_k_cu_main4cuda3std6ranges3__45__cpo5beginE:
	.zero		1
	.type		_ZN30_INTERNAL_3916327e_4_k_cu_main6thrust24THRUST_300001_SM_1000_NS12placeholders2_5E,@object
	.size		_ZN30_INTERNAL_3916327e_4_k_cu_main6thrust24THRUST_300001_SM_1000_NS12placeholders2_5E,(_ZN30_INTERNAL_3916327e_4_k_cu_main4cuda3std3__45__cpo6rbeginE - _ZN30_INTERNAL_3916327e_4_k_cu_main6thrust24THRUST_300001_SM_1000_NS12placeholders2_5E)
_ZN30_INTERNAL_3916327e_4_k_cu_main6thrust24THRUST_300001_SM_1000_NS12placeholders2_5E:
	.zero		1
	.type		_ZN30_INTERNAL_3916327e_4_k_cu_main4cuda3std3__45__cpo6rbeginE,@object
	.size		_ZN30_INTERNAL_3916327e_4_k_cu_main4cuda3std3__45__cpo6rbeginE,(_ZN30_INTERNAL_3916327e_4_k_cu_main4cuda3std6ranges3__45__cpo7advanceE - _ZN30_INTERNAL_3916327e_4_k_cu_main4cuda3std3__45__cpo6rbeginE)
_ZN30_INTERNAL_3916327e_4_k_cu_main4cuda3std3__45__cpo6rbeginE:
	.zero		1
	.type		_ZN30_INTERNAL_3916327e_4_k_cu_main4cuda3std6ranges3__45__cpo7advanceE,@object
	.size		_ZN30_INTERNAL_3916327e_4_k_cu_main4cuda3std6ranges3__45__cpo7advanceE,(_ZN30_INTERNAL_3916327e_4_k_cu_main4cuda3std3__47nulloptE - _ZN30_INTERNAL_3916327e_4_k_cu_main4cuda3std6ranges3__45__cpo7advanceE)
_ZN30_INTERNAL_3916327e_4_k_cu_main4cuda3std6ranges3__45__cpo7advanceE:
	.zero		1
	.type		_ZN30_INTERNAL_3916327e_4_k_cu_main4cuda3std3__47nulloptE,@object
	.size		_ZN30_INTERNAL_3916327e_4_k_cu_main4cuda3std3__47nulloptE,(_ZN30_INTERNAL_3916327e_4_k_cu_main4cuda3std6ranges3__45__cpo8distanceE - _ZN30_INTERNAL_3916327e_4_k_cu_main4cuda3std3__47nulloptE)
_ZN30_INTERNAL_3916327e_4_k_cu_main4cuda3std3__47nulloptE:
	.zero		1
	.type		_ZN30_INTERNAL_3916327e_4_k_cu_main4cuda3std6ranges3__45__cpo8distanceE,@object
	.size		_ZN30_INTERNAL_3916327e_4_k_cu_main4cuda3std6ranges3__45__cpo8distanceE,(_ZN30_INTERNAL_3916327e_4_k_cu_main6thrust24THRUST_300001_SM_1000_NS12placeholders3_10E - _ZN30_INTERNAL_3916327e_4_k_cu_main4cuda3std6ranges3__45__cpo8distanceE)
_ZN30_INTERNAL_3916327e_4_k_cu_main4cuda3std6ranges3__45__cpo8distanceE:
	.zero		1
	.type		_ZN30_INTERNAL_3916327e_4_k_cu_main6thrust24THRUST_300001_SM_1000_NS12placeholders3_10E,@object
	.size		_ZN30_INTERNAL_3916327e_4_k_cu_main6thrust24THRUST_300001_SM_1000_NS12placeholders3_10E,(_ZN30_INTERNAL_3916327e_4_k_cu_main4cuda3std3__419piecewise_constructE - _ZN30_INTERNAL_3916327e_4_k_cu_main6thrust24THRUST_300001_SM_1000_NS12placeholders3_10E)
_ZN30_INTERNAL_3916327e_4_k_cu_main6thrust24THRUST_300001_SM_1000_NS12placeholders3_10E:
	.zero		1
	.type		_ZN30_INTERNAL_3916327e_4_k_cu_main4cuda3std3__419piecewise_constructE,@object
	.size		_ZN30_INTERNAL_3916327e_4_k_cu_main4cuda3std3__419piecewise_constructE,(_ZN30_INTERNAL_3916327e_4_k_cu_main4cuda3std6ranges3__45__cpo5cdataE - _ZN30_INTERNAL_3916327e_4_k_cu_main4cuda3std3__419piecewise_constructE)
_ZN30_INTERNAL_3916327e_4_k_cu_main4cuda3std3__419piecewise_constructE:
	.zero		1
	.type		_ZN30_INTERNAL_3916327e_4_k_cu_main4cuda3std6ranges3__45__cpo5cdataE,@object
	.size		_ZN30_INTERNAL_3916327e_4_k_cu_main4cuda3std6ranges3__45__cpo5cdataE,(_ZN30_INTERNAL_3916327e_4_k_cu_main6thrust24THRUST_300001_SM_1000_NS12placeholders2_2E - _ZN30_INTERNAL_3916327e_4_k_cu_main4cuda3std6ranges3__45__cpo5cdataE)
_ZN30_INTERNAL_3916327e_4_k_cu_main4cuda3std6ranges3__45__cpo5cdataE:
	.zero		1
	.type		_ZN30_INTERNAL_3916327e_4_k_cu_main6thrust24THRUST_300001_SM_1000_NS12placeholders2_2E,@object
	.size		_ZN30_INTERNAL_3916327e_4_k_cu_main6thrust24THRUST_300001_SM_1000_NS12placeholders2_2E,(_ZN30_INTERNAL_3916327e_4_k_cu_main4cuda3std3__45__cpo3endE - _ZN30_INTERNAL_3916327e_4_k_cu_main6thrust24THRUST_300001_SM_1000_NS12placeholders2_2E)
_ZN30_INTERNAL_3916327e_4_k_cu_main6thrust24THRUST_300001_SM_1000_NS12placeholders2_2E:
	.zero		1
	.type		_ZN30_INTERNAL_3916327e_4_k_cu_main4cuda3std3__45__cpo3endE,@object
	.size		_ZN30_INTERNAL_3916327e_4_k_cu_main4cuda3std3__45__cpo3endE,(_ZN30_INTERNAL_3916327e_4_k_cu_main4cuda3std6ranges3__45__cpo3endE - _ZN30_INTERNAL_3916327e_4_k_cu_main4cuda3std3__45__cpo3endE)
_ZN30_INTERNAL_3916327e_4_k_cu_main4cuda3std3__45__cpo3endE:
	.zero		1
	.type		_ZN30_INTERNAL_3916327e_4_k_cu_main4cuda3std6ranges3__45__cpo3endE,@object
	.size		_ZN30_INTERNAL_3916327e_4_k_cu_main4cuda3std6ranges3__45__cpo3endE,(_ZN30_INTERNAL_3916327e_4_k_cu_main6thrust24THRUST_300001_SM_1000_NS12placeholders2_6E - _ZN30_INTERNAL_3916327e_4_k_cu_main4cuda3std6ranges3__45__cpo3endE)
_ZN30_INTERNAL_3916327e_4_k_cu_main4cuda3std6ranges3__45__cpo3endE:
	.zero		1
	.type		_ZN30_INTERNAL_3916327e_4_k_cu_main6thrust24THRUST_300001_SM_1000_NS12placeholders2_6E,@object
	.size		_ZN30_INTERNAL_3916327e_4_k_cu_main6thrust24THRUST_300001_SM_1000_NS12placeholders2_6E,(_ZN30_INTERNAL_3916327e_4_k_cu_main4cuda3std3__45__cpo4rendE - _ZN30_INTERNAL_3916327e_4_k_cu_main6thrust24THRUST_300001_SM_1000_NS12placeholders2_6E)
_ZN30_INTERNAL_3916327e_4_k_cu_main6thrust24THRUST_300001_SM_1000_NS12placeholders2_6E:
	.zero		1
	.type		_ZN30_INTERNAL_3916327e_4_k_cu_main4cuda3std3__45__cpo4rendE,@object
	.size		_ZN30_INTERNAL_3916327e_4_k_cu_main4cuda3std3__45__cpo4rendE,(_ZN30_INTERNAL_3916327e_4_k_cu_main4cuda3std6ranges3__45__cpo9iter_swapE - _ZN30_INTERNAL_3916327e_4_k_cu_main4cuda3std3__45__cpo4rendE)
_ZN30_INTERNAL_3916327e_4_k_cu_main4cuda3std3__45__cpo4rendE:
	.zero		1
	.type		_ZN30_INTERNAL_3916327e_4_k_cu_main4cuda3std6ranges3__45__cpo9iter_swapE,@object
	.size		_ZN30_INTERNAL_3916327e_4_k_cu_main4cuda3std6ranges3__45__cpo9iter_swapE,(_ZN30_INTERNAL_3916327e_4_k_cu_main4cuda3std3__48unexpectE - _ZN30_INTERNAL_3916327e_4_k_cu_main4cuda3std6ranges3__45__cpo9iter_swapE)
_ZN30_INTERNAL_3916327e_4_k_cu_main4cuda3std6ranges3__45__cpo9iter_swapE:
	.zero		1
	.type		_ZN30_INTERNAL_3916327e_4_k_cu_main4cuda3std3__48unexpectE,@object
	.size		_ZN30_INTERNAL_3916327e_4_k_cu_main4cuda3std3__48unexpectE,(_ZN30_INTERNAL_3916327e_4_k_cu_main6thrust24THRUST_300001_SM_1000_NS8cuda_cub3parE - _ZN30_INTERNAL_3916327e_4_k_cu_main4cuda3std3__48unexpectE)
_ZN30_INTERNAL_3916327e_4_k_cu_main4cuda3std3__48unexpectE:
	.zero		1
	.type		_ZN30_INTERNAL_3916327e_4_k_cu_main6thrust24THRUST_300001_SM_1000_NS8cuda_cub3parE,@object
	.size		_ZN30_INTERNAL_3916327e_4_k_cu_main6thrust24THRUST_300001_SM_1000_NS8cuda_cub3parE,(_ZN30_INTERNAL_3916327e_4_k_cu_main6thrust24THRUST_300001_SM_1000_NS12placeholders2_4E - _ZN30_INTERNAL_3916327e_4_k_cu_main6thrust24THRUST_300001_SM_1000_NS8cuda_cub3parE)
_ZN30_INTERNAL_3916327e_4_k_cu_main6thrust24THRUST_300001_SM_1000_NS8cuda_cub3parE:
	.zero		1
	.type		_ZN30_INTERNAL_3916327e_4_k_cu_main6thrust24THRUST_300001_SM_1000_NS12placeholders2_4E,@object
	.size		_ZN30_INTERNAL_3916327e_4_k_cu_main6thrust24THRUST_300001_SM_1000_NS12placeholders2_4E,(_ZN30_INTERNAL_3916327e_4_k_cu_main4cuda3std3__45__cpo4cendE - _ZN30_INTERNAL_3916327e_4_k_cu_main6thrust24THRUST_300001_SM_1000_NS12placeholders2_4E)
_ZN30_INTERNAL_3916327e_4_k_cu_main6thrust24THRUST_300001_SM_1000_NS12placeholders2_4E:
	.zero		1
	.type		_ZN30_INTERNAL_3916327e_4_k_cu_main4cuda3std3__45__cpo4cendE,@object
	.size		_ZN30_INTERNAL_3916327e_4_k_cu_main4cuda3std3__45__cpo4cendE,(_ZN30_INTERNAL_3916327e_4_k_cu_main4cuda3std6ranges3__45__cpo4cendE - _ZN30_INTERNAL_3916327e_4_k_cu_main4cuda3std3__45__cpo4cendE)
_ZN30_INTERNAL_3916327e_4_k_cu_main4cuda3std3__45__cpo4cendE:
	.zero		1
	.type		_ZN30_INTERNAL_3916327e_4_k_cu_main4cuda3std6ranges3__45__cpo4cendE,@object
	.size		_ZN30_INTERNAL_3916327e_4_k_cu_main4cuda3std6ranges3__45__cpo4cendE,(_ZN30_INTERNAL_3916327e_4_k_cu_main4cuda3std3__420unreachable_sentinelE - _ZN30_INTERNAL_3916327e_4_k_cu_main4cuda3std6ranges3__45__cpo4cendE)
_ZN30_INTERNAL_3916327e_4_k_cu_main4cuda3std6ranges3__45__cpo4cendE:
	.zero		1
	.type		_ZN30_INTERNAL_3916327e_4_k_cu_main4cuda3std3__420unreachable_sentinelE,@object
	.size		_ZN30_INTERNAL_3916327e_4_k_cu_main4cuda3std3__420unreachable_sentinelE,(_ZN30_INTERNAL_3916327e_4_k_cu_main4cuda3std6ranges3__45__cpo5ssizeE - _ZN30_INTERNAL_3916327e_4_k_cu_main4cuda3std3__420unreachable_sentinelE)
_ZN30_INTERNAL_3916327e_4_k_cu_main4cuda3std3__420unreachable_sentinelE:
	.zero		1
	.type		_ZN30_INTERNAL_3916327e_4_k_cu_main4cuda3std6ranges3__45__cpo5ssizeE,@object
	.size		_ZN30_INTERNAL_3916327e_4_k_cu_main4cuda3std6ranges3__45__cpo5ssizeE,(_ZN30_INTERNAL_3916327e_4_k_cu_main6thrust24THRUST_300001_SM_1000_NS12placeholders2_8E - _ZN30_INTERNAL_3916327e_4_k_cu_main4cuda3std6ranges3__45__cpo5ssizeE)
_ZN30_INTERNAL_3916327e_4_k_cu_main4cuda3std6ranges3__45__cpo5ssizeE:
	.zero		1
	.type		_ZN30_INTERNAL_3916327e_4_k_cu_main6thrust24THRUST_300001_SM_1000_NS12placeholders2_8E,@object
	.size		_ZN30_INTERNAL_3916327e_4_k_cu_main6thrust24THRUST_300001_SM_1000_NS12placeholders2_8E,(_ZN30_INTERNAL_3916327e_4_k_cu_main4cuda3std3__45__cpo5crendE - _ZN30_INTERNAL_3916327e_4_k_cu_main6thrust24THRUST_300001_SM_1000_NS12placeholders2_8E)
_ZN30_INTERNAL_3916327e_4_k_cu_main6thrust24THRUST_300001_SM_1000_NS12placeholders2_8E:
	.zero		1
	.type		_ZN30_INTERNAL_3916327e_4_k_cu_main4cuda3std3__45__cpo5crendE,@object
	.size		_ZN30_INTERNAL_3916327e_4_k_cu_main4cuda3std3__45__cpo5crendE,(_ZN30_INTERNAL_3916327e_4_k_cu_main4cuda3std6ranges3__45__cpo4prevE - _ZN30_INTERNAL_3916327e_4_k_cu_main4cuda3std3__45__cpo5crendE)
_ZN30_INTERNAL_3916327e_4_k_cu_main4cuda3std3__45__cpo5crendE:
	.zero		1
	.type		_ZN30_INTERNAL_3916327e_4_k_cu_main4cuda3std6ranges3__45__cpo4prevE,@object
	.size		_ZN30_INTERNAL_3916327e_4_k_cu_main4cuda3std6ranges3__45__cpo4prevE,(_ZN30_INTERNAL_3916327e_4_k_cu_main4cuda3std6ranges3__45__cpo9iter_moveE - _ZN30_INTERNAL_3916327e_4_k_cu_main4cuda3std6ranges3__45__cpo4prevE)
_ZN30_INTERNAL_3916327e_4_k_cu_main4cuda3std6ranges3__45__cpo4prevE:
	.zero		1
	.type		_ZN30_INTERNAL_3916327e_4_k_cu_main4cuda3std6ranges3__45__cpo9iter_moveE,@object
	.size		_ZN30_INTERNAL_3916327e_4_k_cu_main4cuda3std6ranges3__45__cpo9iter_moveE,(_ZN30_INTERNAL_3916327e_4_k_cu_main6thrust24THRUST_300001_SM_1000_NS6system6detail10sequential3seqE - _ZN30_INTERNAL_3916327e_4_k_cu_main4cuda3std6ranges3__45__cpo9iter_moveE)
_ZN30_INTERNAL_3916327e_4_k_cu_main4cuda3std6ranges3__45__cpo9iter_moveE:
	.zero		1
	.type		_ZN30_INTERNAL_3916327e_4_k_cu_main6thrust24THRUST_300001_SM_1000_NS6system6detail10sequential3seqE,@object
	.size		_ZN30_INTERNAL_3916327e_4_k_cu_main6thrust24THRUST_300001_SM_1000_NS6system6detail10sequential3seqE,(.L_31 - _ZN30_INTERNAL_3916327e_4_k_cu_main6thrust24THRUST_300001_SM_1000_NS6system6detail10sequential3seqE)
_ZN30_INTERNAL_3916327e_4_k_cu_main6thrust24THRUST_300001_SM_1000_NS6system6detail10sequential3seqE:
	.zero		1
.L_31:


//--------------------- .nv.constant0._ZN3cub18CUB_300001_SM_10006detail11EmptyKernelIvEEvv --------------------------
	.section	.nv.constant0._ZN3cub18CUB_300001_SM_10006detail11EmptyKernelIvEEvv,"a",@progbits
	.sectionflags	@""
	.align	4
.nv.constant0._ZN3cub18CUB_300001_SM_10006detail11EmptyKernelIvEEvv:
	.zero		896


//--------------------- SYMBOLS --------------------------

	.type		.nv.reservedSmem.offset0,@object
	.size		.nv.reservedSmem.offset0,0x4
